//
// Generated by NVIDIA NVVM Compiler
//
// Compiler Build ID: CL-36424714
// Cuda compilation tools, release 13.0, V13.0.88
// Based on NVVM 20.0.0
//

.version 9.0
.target sm_100
.address_size 64

	// .globl	_Z27CUDA_matrix_multiply_simplePfS_S_i
// _ZZ26CUDA_matrix_multiply_optimPfS_S_iE9shared_m1 has been demoted
// _ZZ26CUDA_matrix_multiply_optimPfS_S_iE9shared_m2 has been demoted

.visible .entry _Z27CUDA_matrix_multiply_simplePfS_S_i(
	.param .u64 .ptr .align 1 _Z27CUDA_matrix_multiply_simplePfS_S_i_param_0,
	.param .u64 .ptr .align 1 _Z27CUDA_matrix_multiply_simplePfS_S_i_param_1,
	.param .u64 .ptr .align 1 _Z27CUDA_matrix_multiply_simplePfS_S_i_param_2,
	.param .u32 _Z27CUDA_matrix_multiply_simplePfS_S_i_param_3
)
{
	.reg .pred 	%p<10>;
	.reg .b32 	%r<39>;
	.reg .b32 	%f<68>;
	.reg .b64 	%rd<67>;

	ld.param.u64 	%rd14, [_Z27CUDA_matrix_multiply_simplePfS_S_i_param_0];
	ld.param.u64 	%rd15, [_Z27CUDA_matrix_multiply_simplePfS_S_i_param_1];
	ld.param.u32 	%r17, [_Z27CUDA_matrix_multiply_simplePfS_S_i_param_3];
	cvta.to.global.u64 	%rd1, %rd15;
	cvta.to.global.u64 	%rd2, %rd14;
	mov.u32 	%r18, %ctaid.y;
	mov.u32 	%r19, %ntid.y;
	mov.u32 	%r20, %tid.y;
	mad.lo.s32 	%r1, %r18, %r19, %r20;
	mov.u32 	%r21, %ctaid.x;
	mov.u32 	%r22, %ntid.x;
	mov.u32 	%r23, %tid.x;
	mad.lo.s32 	%r2, %r21, %r22, %r23;
	setp.lt.s32 	%p1, %r17, 1;
	mov.f32 	%f67, 0f00000000;
	@%p1 bra 	$L__BB0_12;
	mul.lo.s32 	%r3, %r17, %r1;
	and.b32  	%r4, %r17, 7;
	setp.lt.u32 	%p2, %r17, 8;
	mov.f32 	%f67, 0f00000000;
	mov.b32 	%r37, 0;
	@%p2 bra 	$L__BB0_4;
	and.b32  	%r37, %r17, 2147483640;
	neg.s32 	%r35, %r37;
	mul.wide.u32 	%rd16, %r17, 4;
	add.s64 	%rd3, %rd1, %rd16;
	mul.wide.u32 	%rd17, %r17, 8;
	add.s64 	%rd4, %rd1, %rd17;
	mul.wide.u32 	%rd18, %r17, 12;
	add.s64 	%rd5, %rd1, %rd18;
	mul.wide.u32 	%rd19, %r17, 16;
	add.s64 	%rd6, %rd1, %rd19;
	mul.wide.u32 	%rd20, %r17, 20;
	add.s64 	%rd7, %rd1, %rd20;
	mul.wide.u32 	%rd21, %r17, 24;
	add.s64 	%rd8, %rd1, %rd21;
	mul.wide.u32 	%rd22, %r17, 28;
	add.s64 	%rd9, %rd1, %rd22;
	mul.wide.u32 	%rd23, %r3, 4;
	add.s64 	%rd24, %rd23, %rd2;
	add.s64 	%rd66, %rd24, 16;
	mov.f32 	%f67, 0f00000000;
	mov.u32 	%r34, %r2;
$L__BB0_3:
	.pragma "nounroll";
	mul.wide.s32 	%rd25, %r34, 4;
	add.s64 	%rd26, %rd3, %rd25;
	add.s64 	%rd27, %rd4, %rd25;
	add.s64 	%rd28, %rd5, %rd25;
	add.s64 	%rd29, %rd6, %rd25;
	add.s64 	%rd30, %rd7, %rd25;
	add.s64 	%rd31, %rd8, %rd25;
	add.s64 	%rd32, %rd9, %rd25;
	add.s64 	%rd33, %rd1, %rd25;
	ld.global.f32 	%f17, [%rd66+-16];
	ld.global.f32 	%f18, [%rd33];
	fma.rn.f32 	%f19, %f17, %f18, %f67;
	ld.global.f32 	%f20, [%rd66+-12];
	ld.global.f32 	%f21, [%rd26];
	fma.rn.f32 	%f22, %f20, %f21, %f19;
	ld.global.f32 	%f23, [%rd66+-8];
	ld.global.f32 	%f24, [%rd27];
	fma.rn.f32 	%f25, %f23, %f24, %f22;
	ld.global.f32 	%f26, [%rd66+-4];
	ld.global.f32 	%f27, [%rd28];
	fma.rn.f32 	%f28, %f26, %f27, %f25;
	ld.global.f32 	%f29, [%rd66];
	ld.global.f32 	%f30, [%rd29];
	fma.rn.f32 	%f31, %f29, %f30, %f28;
	ld.global.f32 	%f32, [%rd66+4];
	ld.global.f32 	%f33, [%rd30];
	fma.rn.f32 	%f34, %f32, %f33, %f31;
	ld.global.f32 	%f35, [%rd66+8];
	ld.global.f32 	%f36, [%rd31];
	fma.rn.f32 	%f37, %f35, %f36, %f34;
	ld.global.f32 	%f38, [%rd66+12];
	ld.global.f32 	%f39, [%rd32];
	fma.rn.f32 	%f67, %f38, %f39, %f37;
	add.s32 	%r35, %r35, 8;
	shl.b32 	%r25, %r17, 3;
	add.s32 	%r34, %r34, %r25;
	add.s64 	%rd66, %rd66, 32;
	setp.ne.s32 	%p3, %r35, 0;
	@%p3 bra 	$L__BB0_3;
$L__BB0_4:
	setp.eq.s32 	%p4, %r4, 0;
	@%p4 bra 	$L__BB0_12;
	and.b32  	%r12, %r17, 3;
	setp.lt.u32 	%p5, %r4, 4;
	@%p5 bra 	$L__BB0_7;
	add.s32 	%r26, %r37, %r3;
	mul.wide.u32 	%rd34, %r26, 4;
	add.s64 	%rd35, %rd2, %rd34;
	ld.global.f32 	%f41, [%rd35];
	mad.lo.s32 	%r27, %r37, %r17, %r2;
	mul.wide.s32 	%rd36, %r27, 4;
	add.s64 	%rd37, %rd1, %rd36;
	ld.global.f32 	%f42, [%rd37];
	fma.rn.f32 	%f43, %f41, %f42, %f67;
	cvt.u64.u32 	%rd38, %r3;
	cvt.u64.u32 	%rd39, %r37;
	add.s64 	%rd40, %rd39, %rd38;
	shl.b64 	%rd41, %rd40, 2;
	add.s64 	%rd42, %rd2, %rd41;
	ld.global.f32 	%f44, [%rd42+4];
	mul.wide.u32 	%rd43, %r17, 4;
	add.s64 	%rd44, %rd37, %rd43;
	ld.global.f32 	%f45, [%rd44];
	fma.rn.f32 	%f46, %f44, %f45, %f43;
	ld.global.f32 	%f47, [%rd42+8];
	add.s64 	%rd45, %rd44, %rd43;
	ld.global.f32 	%f48, [%rd45];
	fma.rn.f32 	%f49, %f47, %f48, %f46;
	ld.global.f32 	%f50, [%rd42+12];
	add.s64 	%rd46, %rd45, %rd43;
	ld.global.f32 	%f51, [%rd46];
	fma.rn.f32 	%f67, %f50, %f51, %f49;
	add.s32 	%r37, %r37, 4;
$L__BB0_7:
	setp.eq.s32 	%p6, %r12, 0;
	@%p6 bra 	$L__BB0_12;
	setp.eq.s32 	%p7, %r12, 1;
	@%p7 bra 	$L__BB0_10;
	add.s32 	%r28, %r37, %r3;
	mul.wide.u32 	%rd47, %r28, 4;
	add.s64 	%rd48, %rd2, %rd47;
	ld.global.f32 	%f53, [%rd48];
	mad.lo.s32 	%r29, %r37, %r17, %r2;
	mul.wide.s32 	%rd49, %r29, 4;
	add.s64 	%rd50, %rd1, %rd49;
	ld.global.f32 	%f54, [%rd50];
	fma.rn.f32 	%f55, %f53, %f54, %f67;
	cvt.u64.u32 	%rd51, %r3;
	cvt.u64.u32 	%rd52, %r37;
	add.s64 	%rd53, %rd52, %rd51;
	shl.b64 	%rd54, %rd53, 2;
	add.s64 	%rd55, %rd2, %rd54;
	ld.global.f32 	%f56, [%rd55+4];
	mul.wide.u32 	%rd56, %r17, 4;
	add.s64 	%rd57, %rd50, %rd56;
	ld.global.f32 	%f57, [%rd57];
	fma.rn.f32 	%f67, %f56, %f57, %f55;
	add.s32 	%r37, %r37, 2;
$L__BB0_10:
	and.b32  	%r30, %r17, 1;
	setp.eq.b32 	%p8, %r30, 1;
	not.pred 	%p9, %p8;
	@%p9 bra 	$L__BB0_12;
	add.s32 	%r31, %r37, %r3;
	mul.wide.u32 	%rd58, %r31, 4;
	add.s64 	%rd59, %rd2, %rd58;
	ld.global.f32 	%f58, [%rd59];
	mad.lo.s32 	%r32, %r37, %r17, %r2;
	mul.wide.s32 	%rd60, %r32, 4;
	add.s64 	%rd61, %rd1, %rd60;
	ld.global.f32 	%f59, [%rd61];
	fma.rn.f32 	%f67, %f58, %f59, %f67;
$L__BB0_12:
	ld.param.u64 	%rd65, [_Z27CUDA_matrix_multiply_simplePfS_S_i_param_2];
	cvta.to.global.u64 	%rd62, %rd65;
	mad.lo.s32 	%r33, %r17, %r1, %r2;
	mul.wide.s32 	%rd63, %r33, 4;
	add.s64 	%rd64, %rd62, %rd63;
	st.global.f32 	[%rd64], %f67;
	ret;

}
	// .globl	_Z26CUDA_matrix_multiply_optimPfS_S_i
.visible .entry _Z26CUDA_matrix_multiply_optimPfS_S_i(
	.param .u64 .ptr .align 1 _Z26CUDA_matrix_multiply_optimPfS_S_i_param_0,
	.param .u64 .ptr .align 1 _Z26CUDA_matrix_multiply_optimPfS_S_i_param_1,
	.param .u64 .ptr .align 1 _Z26CUDA_matrix_multiply_optimPfS_S_i_param_2,
	.param .u32 _Z26CUDA_matrix_multiply_optimPfS_S_i_param_3
)
{
	.reg .pred 	%p<3>;
	.reg .b32 	%r<36>;
	.reg .b32 	%f<105>;
	.reg .b64 	%rd<13>;
	// demoted variable
	.shared .align 4 .b8 _ZZ26CUDA_matrix_multiply_optimPfS_S_iE9shared_m1[4096];
	// demoted variable
	.shared .align 4 .b8 _ZZ26CUDA_matrix_multiply_optimPfS_S_iE9shared_m2[4096];
	ld.param.u64 	%rd3, [_Z26CUDA_matrix_multiply_optimPfS_S_i_param_0];
	ld.param.u64 	%rd4, [_Z26CUDA_matrix_multiply_optimPfS_S_i_param_1];
	ld.param.u64 	%rd5, [_Z26CUDA_matrix_multiply_optimPfS_S_i_param_2];
	ld.param.u32 	%r19, [_Z26CUDA_matrix_multiply_optimPfS_S_i_param_3];
	mov.u32 	%r1, %tid.x;
	mov.u32 	%r2, %tid.y;
	mov.u32 	%r20, %ctaid.y;
	mov.u32 	%r21, %ntid.y;
	mad.lo.s32 	%r3, %r20, %r21, %r2;
	mov.u32 	%r22, %ctaid.x;
	mov.u32 	%r23, %ntid.x;
	mad.lo.s32 	%r4, %r22, %r23, %r1;
	setp.lt.s32 	%p1, %r19, 32;
	mov.f32 	%f104, 0f00000000;
	@%p1 bra 	$L__BB1_3;
	shl.b32 	%r24, %r2, 7;
	mov.u32 	%r25, _ZZ26CUDA_matrix_multiply_optimPfS_S_iE9shared_m1;
	add.s32 	%r5, %r25, %r24;
	shl.b32 	%r26, %r1, 2;
	add.s32 	%r6, %r5, %r26;
	mov.u32 	%r27, _ZZ26CUDA_matrix_multiply_optimPfS_S_iE9shared_m2;
	add.s32 	%r8, %r27, %r26;
	add.s32 	%r7, %r8, %r24;
	shr.s32 	%r28, %r19, 31;
	shr.u32 	%r29, %r28, 27;
	add.s32 	%r30, %r19, %r29;
	shr.s32 	%r31, %r30, 5;
	neg.s32 	%r35, %r31;
	mad.lo.s32 	%r34, %r19, %r3, %r1;
	mad.lo.s32 	%r33, %r2, %r19, %r4;
	shl.b32 	%r12, %r19, 5;
	cvta.to.global.u64 	%rd1, %rd3;
	cvta.to.global.u64 	%rd2, %rd4;
	mov.f32 	%f104, 0f00000000;
$L__BB1_2:
	mul.wide.s32 	%rd6, %r34, 4;
	add.s64 	%rd7, %rd1, %rd6;
	mul.wide.s32 	%rd8, %r33, 4;
	add.s64 	%rd9, %rd2, %rd8;
	ld.global.f32 	%f6, [%rd7];
	st.shared.f32 	[%r6], %f6;
	ld.global.f32 	%f7, [%rd9];
	st.shared.f32 	[%r7], %f7;
	bar.sync 	0;
	ld.shared.f32 	%f8, [%r5];
	ld.shared.f32 	%f9, [%r8];
	fma.rn.f32 	%f10, %f8, %f9, %f104;
	ld.shared.f32 	%f11, [%r5+4];
	ld.shared.f32 	%f12, [%r8+128];
	fma.rn.f32 	%f13, %f11, %f12, %f10;
	ld.shared.f32 	%f14, [%r5+8];
	ld.shared.f32 	%f15, [%r8+256];
	fma.rn.f32 	%f16, %f14, %f15, %f13;
	ld.shared.f32 	%f17, [%r5+12];
	ld.shared.f32 	%f18, [%r8+384];
	fma.rn.f32 	%f19, %f17, %f18, %f16;
	ld.shared.f32 	%f20, [%r5+16];
	ld.shared.f32 	%f21, [%r8+512];
	fma.rn.f32 	%f22, %f20, %f21, %f19;
	ld.shared.f32 	%f23, [%r5+20];
	ld.shared.f32 	%f24, [%r8+640];
	fma.rn.f32 	%f25, %f23, %f24, %f22;
	ld.shared.f32 	%f26, [%r5+24];
	ld.shared.f32 	%f27, [%r8+768];
	fma.rn.f32 	%f28, %f26, %f27, %f25;
	ld.shared.f32 	%f29, [%r5+28];
	ld.shared.f32 	%f30, [%r8+896];
	fma.rn.f32 	%f31, %f29, %f30, %f28;
	ld.shared.f32 	%f32, [%r5+32];
	ld.shared.f32 	%f33, [%r8+1024];
	fma.rn.f32 	%f34, %f32, %f33, %f31;
	ld.shared.f32 	%f35, [%r5+36];
	ld.shared.f32 	%f36, [%r8+1152];
	fma.rn.f32 	%f37, %f35, %f36, %f34;
	ld.shared.f32 	%f38, [%r5+40];
	ld.shared.f32 	%f39, [%r8+1280];
	fma.rn.f32 	%f40, %f38, %f39, %f37;
	ld.shared.f32 	%f41, [%r5+44];
	ld.shared.f32 	%f42, [%r8+1408];
	fma.rn.f32 	%f43, %f41, %f42, %f40;
	ld.shared.f32 	%f44, [%r5+48];
	ld.shared.f32 	%f45, [%r8+1536];
	fma.rn.f32 	%f46, %f44, %f45, %f43;
	ld.shared.f32 	%f47, [%r5+52];
	ld.shared.f32 	%f48, [%r8+1664];
	fma.rn.f32 	%f49, %f47, %f48, %f46;
	ld.shared.f32 	%f50, [%r5+56];
	ld.shared.f32 	%f51, [%r8+1792];
	fma.rn.f32 	%f52, %f50, %f51, %f49;
	ld.shared.f32 	%f53, [%r5+60];
	ld.shared.f32 	%f54, [%r8+1920];
	fma.rn.f32 	%f55, %f53, %f54, %f52;
	ld.shared.f32 	%f56, [%r5+64];
	ld.shared.f32 	%f57, [%r8+2048];
	fma.rn.f32 	%f58, %f56, %f57, %f55;
	ld.shared.f32 	%f59, [%r5+68];
	ld.shared.f32 	%f60, [%r8+2176];
	fma.rn.f32 	%f61, %f59, %f60, %f58;
	ld.shared.f32 	%f62, [%r5+72];
	ld.shared.f32 	%f63, [%r8+2304];
	fma.rn.f32 	%f64, %f62, %f63, %f61;
	ld.shared.f32 	%f65, [%r5+76];
	ld.shared.f32 	%f66, [%r8+2432];
	fma.rn.f32 	%f67, %f65, %f66, %f64;
	ld.shared.f32 	%f68, [%r5+80];
	ld.shared.f32 	%f69, [%r8+2560];
	fma.rn.f32 	%f70, %f68, %f69, %f67;
	ld.shared.f32 	%f71, [%r5+84];
	ld.shared.f32 	%f72, [%r8+2688];
	fma.rn.f32 	%f73, %f71, %f72, %f70;
	ld.shared.f32 	%f74, [%r5+88];
	ld.shared.f32 	%f75, [%r8+2816];
	fma.rn.f32 	%f76, %f74, %f75, %f73;
	ld.shared.f32 	%f77, [%r5+92];
	ld.shared.f32 	%f78, [%r8+2944];
	fma.rn.f32 	%f79, %f77, %f78, %f76;
	ld.shared.f32 	%f80, [%r5+96];
	ld.shared.f32 	%f81, [%r8+3072];
	fma.rn.f32 	%f82, %f80, %f81, %f79;
	ld.shared.f32 	%f83, [%r5+100];
	ld.shared.f32 	%f84, [%r8+3200];
	fma.rn.f32 	%f85, %f83, %f84, %f82;
	ld.shared.f32 	%f86, [%r5+104];
	ld.shared.f32 	%f87, [%r8+3328];
	fma.rn.f32 	%f88, %f86, %f87, %f85;
	ld.shared.f32 	%f89, [%r5+108];
	ld.shared.f32 	%f90, [%r8+3456];
	fma.rn.f32 	%f91, %f89, %f90, %f88;
	ld.shared.f32 	%f92, [%r5+112];
	ld.shared.f32 	%f93, [%r8+3584];
	fma.rn.f32 	%f94, %f92, %f93, %f91;
	ld.shared.f32 	%f95, [%r5+116];
	ld.shared.f32 	%f96, [%r8+3712];
	fma.rn.f32 	%f97, %f95, %f96, %f94;
	ld.shared.f32 	%f98, [%r5+120];
	ld.shared.f32 	%f99, [%r8+3840];
	fma.rn.f32 	%f100, %f98, %f99, %f97;
	ld.shared.f32 	%f101, [%r5+124];
	ld.shared.f32 	%f102, [%r8+3968];
	fma.rn.f32 	%f104, %f101, %f102, %f100;
	bar.sync 	0;
	add.s32 	%r35, %r35, 1;
	setp.ne.s32 	%p2, %r35, 0;
	add.s32 	%r34, %r34, 32;
	add.s32 	%r33, %r33, %r12;
	@%p2 bra 	$L__BB1_2;
$L__BB1_3:
	cvta.to.global.u64 	%rd10, %rd5;
	mad.lo.s32 	%r32, %r19, %r3, %r4;
	mul.wide.s32 	%rd11, %r32, 4;
	add.s64 	%rd12, %rd10, %rd11;
	st.global.f32 	[%rd12], %f104;
	ret;

}


// ===== COMPILED SASS (sm_100) =====

	.target	sm_100

	.elftype	@"ET_EXEC"


//--------------------- .note.nv.tkinfo           --------------------------
	.section	.note.nv.tkinfo,"",@"SHT_NOTE"
	.sectionflags	@"SHF_NOTE_NV_TKINFO"
	.tkinfo
        /*0018*/ 	.word	0x00000002
        /*0030*/ 	.string	""
        /*0030*/ 	.string	"ptxas"
        /*0030*/ 	.string	"Cuda compilation tools, release 13.0, V13.0.88"
        /*0030*/ 	.string	"Build cuda_13.0.r13.0/compiler.36424714_0"
        /*0030*/ 	.string	"-arch sm_100 -m 64 "



//--------------------- .note.nv.cuinfo           --------------------------
	.section	.note.nv.cuinfo,"",@"SHT_NOTE"
	.sectionflags	@"SHF_NOTE_NV_CUINFO"
        /*0018*/ 	.short	0x0002
        /*001a*/ 	.short	0x0064
        /*001c*/ 	.short	0x0082
	.zero		2


//--------------------- .nv.info                  --------------------------
	.section	.nv.info,"",@"SHT_CUDA_INFO"
	.align	4


	//----- nvinfo : EIATTR_REGCOUNT
	.align		4
        /*0000*/ 	.byte	0x04, 0x2f
        /*0002*/ 	.short	(.L_1 - .L_0)
	.align		4
.L_0:
        /*0004*/ 	.word	index@(_Z27CUDA_matrix_multiply_simplePfS_S_i)
        /*0008*/ 	.word	0x0000001e


	//----- nvinfo : EIATTR_FRAME_SIZE
	.align		4
.L_1:
        /*000c*/ 	.byte	0x04, 0x11
        /*000e*/ 	.short	(.L_3 - .L_2)
	.align		4
.L_2:
        /*0010*/ 	.word	index@(_Z27CUDA_matrix_multiply_simplePfS_S_i)
        /*0014*/ 	.word	0x00000000


	//----- nvinfo : EIATTR_REGCOUNT
	.align		4
.L_3:
        /*0018*/ 	.byte	0x04, 0x2f
        /*001a*/ 	.short	(.L_5 - .L_4)
	.align		4
.L_4:
        /*001c*/ 	.word	index@(_Z26CUDA_matrix_multiply_optimPfS_S_i)
        /*0020*/ 	.word	0x00000020


	//----- nvinfo : EIATTR_FRAME_SIZE
	.align		4
.L_5:
        /*0024*/ 	.byte	0x04, 0x11
        /*0026*/ 	.short	(.L_7 - .L_6)
	.align		4
.L_6:
        /*0028*/ 	.word	index@(_Z26CUDA_matrix_multiply_optimPfS_S_i)
        /*002c*/ 	.word	0x00000000


	//----- nvinfo : EIATTR_MIN_STACK_SIZE
	.align		4
.L_7:
        /*0030*/ 	.byte	0x04, 0x12
        /*0032*/ 	.short	(.L_9 - .L_8)
	.align		4
.L_8:
        /*0034*/ 	.word	index@(_Z26CUDA_matrix_multiply_optimPfS_S_i)
        /*0038*/ 	.word	0x00000000


	//----- nvinfo : EIATTR_MIN_STACK_SIZE
	.align		4
.L_9:
        /*003c*/ 	.byte	0x04, 0x12
        /*003e*/ 	.short	(.L_11 - .L_10)
	.align		4
.L_10:
        /*0040*/ 	.word	index@(_Z27CUDA_matrix_multiply_simplePfS_S_i)
        /*0044*/ 	.word	0x00000000
.L_11:


//--------------------- .nv.compat                --------------------------
	.section	.nv.compat,"",@"SHT_CUDA_COMPAT_INFO"
	.align	4
        /*0000*/ 	.byte	0x02, 0x09, 0x00, 0x00, 0x02, 0x02, 0x01, 0x00, 0x02, 0x05, 0x05, 0x00, 0x03, 0x07, 0x01, 0x01
        /*0010*/ 	.byte	0x02, 0x03, 0x00, 0x00, 0x02, 0x06, 0x01, 0x00, 0x04, 0x0b, 0x08, 0x00, 0x09, 0x00, 0x00, 0x00
        /*0020*/ 	.byte	0x00, 0x00, 0x00, 0x00


//--------------------- .nv.info._Z26CUDA_matrix_multiply_optimPfS_S_i --------------------------
	.section	.nv.info._Z26CUDA_matrix_multiply_optimPfS_S_i,"",@"SHT_CUDA_INFO"
	.sectionflags	@""
	.align	4


	//----- nvinfo : EIATTR_CUDA_API_VERSION
	.align		4
        /*0000*/ 	.byte	0x04, 0x37
        /*0002*/ 	.short	(.L_13 - .L_12)
.L_12:
        /*0004*/ 	.word	0x00000082


	//----- nvinfo : EIATTR_KPARAM_INFO
	.align		4
.L_13:
        /*0008*/ 	.byte	0x04, 0x17
        /*000a*/ 	.short	(.L_15 - .L_14)
.L_14:
        /*000c*/ 	.word	0x00000000
        /*0010*/ 	.short	0x0003
        /*0012*/ 	.short	0x0018
        /*0014*/ 	.byte	0x00, 0xf0, 0x11, 0x00


	//----- nvinfo : EIATTR_KPARAM_INFO
	.align		4
.L_15:
        /*0018*/ 	.byte	0x04, 0x17
        /*001a*/ 	.short	(.L_17 - .L_16)
.L_16:
        /*001c*/ 	.word	0x00000000
        /*0020*/ 	.short	0x0002
        /*0022*/ 	.short	0x0010
        /*0024*/ 	.byte	0x00, 0xf5, 0x21, 0x00


	//----- nvinfo : EIATTR_KPARAM_INFO
	.align		4
.L_17:
        /*0028*/ 	.byte	0x04, 0x17
        /*002a*/ 	.short	(.L_19 - .L_18)
.L_18:
        /*002c*/ 	.word	0x00000000
        /*0030*/ 	.short	0x0001
        /*0032*/ 	.short	0x0008
        /*0034*/ 	.byte	0x00, 0xf5, 0x21, 0x00


	//----- nvinfo : EIATTR_KPARAM_INFO
	.align		4
.L_19:
        /*0038*/ 	.byte	0x04, 0x17
        /*003a*/ 	.short	(.L_21 - .L_20)
.L_20:
        /*003c*/ 	.word	0x00000000
        /*0040*/ 	.short	0x0000
        /*0042*/ 	.short	0x0000
        /*0044*/ 	.byte	0x00, 0xf5, 0x21, 0x00


	//----- nvinfo : EIATTR_SPARSE_MMA_MASK
	.align		4
.L_21:
        /*0048*/ 	.byte	0x03, 0x50
        /*004a*/ 	.short	0x0000


	//----- nvinfo : EIATTR_MAXREG_COUNT
	.align		4
        /*004c*/ 	.byte	0x03, 0x1b
        /*004e*/ 	.short	0x00ff


	//----- nvinfo : EIATTR_NUM_BARRIERS
	.align		4
        /*0050*/ 	.byte	0x02, 0x4c
        /*0052*/ 	.byte	0x01
	.zero		1


	//----- nvinfo : EIATTR_MERCURY_ISA_VERSION
	.align		4
        /*0054*/ 	.byte	0x03, 0x5f
        /*0056*/ 	.short	0x0101


	//----- nvinfo : EIATTR_VRC_CTA_INIT_COUNT
	.align		4
        /*0058*/ 	.byte	0x02, 0x4a
	.zero		1
	.zero		1


	//----- nvinfo : EIATTR_EXIT_INSTR_OFFSETS
	.align		4
        /*005c*/ 	.byte	0x04, 0x1c
        /*005e*/ 	.short	(.L_23 - .L_22)


	//   ....[0]....
.L_22:
        /*0060*/ 	.word	0x00000790


	//----- nvinfo : EIATTR_CBANK_PARAM_SIZE
	.align		4
.L_23:
        /*0064*/ 	.byte	0x03, 0x19
        /*0066*/ 	.short	0x001c


	//----- nvinfo : EIATTR_PARAM_CBANK
	.align		4
        /*0068*/ 	.byte	0x04, 0x0a
        /*006a*/ 	.short	(.L_25 - .L_24)
	.align		4
.L_24:
        /*006c*/ 	.word	index@(.nv.constant0._Z26CUDA_matrix_multiply_optimPfS_S_i)
        /*0070*/ 	.short	0x0380
        /*0072*/ 	.short	0x001c


	//----- nvinfo : EIATTR_SW_WAR
	.align		4
.L_25:
        /*0074*/ 	.byte	0x04, 0x36
        /*0076*/ 	.short	(.L_27 - .L_26)
.L_26:
        /*0078*/ 	.word	0x00000008
.L_27:


//--------------------- .nv.info._Z27CUDA_matrix_multiply_simplePfS_S_i --------------------------
	.section	.nv.info._Z27CUDA_matrix_multiply_simplePfS_S_i,"",@"SHT_CUDA_INFO"
	.sectionflags	@""
	.align	4


	//----- nvinfo : EIATTR_CUDA_API_VERSION
	.align		4
        /*0000*/ 	.byte	0x04, 0x37
        /*0002*/ 	.short	(.L_29 - .L_28)
.L_28:
        /*0004*/ 	.word	0x00000082


	//----- nvinfo : EIATTR_KPARAM_INFO
	.align		4
.L_29:
        /*0008*/ 	.byte	0x04, 0x17
        /*000a*/ 	.short	(.L_31 - .L_30)
.L_30:
        /*000c*/ 	.word	0x00000000
        /*0010*/ 	.short	0x0003
        /*0012*/ 	.short	0x0018
        /*0014*/ 	.byte	0x00, 0xf0, 0x11, 0x00


	//----- nvinfo : EIATTR_KPARAM_INFO
	.align		4
.L_31:
        /*0018*/ 	.byte	0x04, 0x17
        /*001a*/ 	.short	(.L_33 - .L_32)
.L_32:
        /*001c*/ 	.word	0x00000000
        /*0020*/ 	.short	0x0002
        /*0022*/ 	.short	0x0010
        /*0024*/ 	.byte	0x00, 0xf5, 0x21, 0x00


	//----- nvinfo : EIATTR_KPARAM_INFO
	.align		4
.L_33:
        /*0028*/ 	.byte	0x04, 0x17
        /*002a*/ 	.short	(.L_35 - .L_34)
.L_34:
        /*002c*/ 	.word	0x00000000
        /*0030*/ 	.short	0x0001
        /*0032*/ 	.short	0x0008
        /*0034*/ 	.byte	0x00, 0xf5, 0x21, 0x00


	//----- nvinfo : EIATTR_KPARAM_INFO
	.align		4
.L_35:
        /*0038*/ 	.byte	0x04, 0x17
        /*003a*/ 	.short	(.L_37 - .L_36)
.L_36:
        /*003c*/ 	.word	0x00000000
        /*0040*/ 	.short	0x0000
        /*0042*/ 	.short	0x0000
        /*0044*/ 	.byte	0x00, 0xf5, 0x21, 0x00


	//----- nvinfo : EIATTR_SPARSE_MMA_MASK
	.align		4
.L_37:
        /*0048*/ 	.byte	0x03, 0x50
        /*004a*/ 	.short	0x0000


	//----- nvinfo : EIATTR_MAXREG_COUNT
	.align		4
        /*004c*/ 	.byte	0x03, 0x1b
        /*004e*/ 	.short	0x00ff


	//----- nvinfo : EIATTR_MERCURY_ISA_VERSION
	.align		4
        /*0050*/ 	.byte	0x03, 0x5f
        /*0052*/ 	.short	0x0101


	//----- nvinfo : EIATTR_VRC_CTA_INIT_COUNT
	.align		4
        /*0054*/ 	.byte	0x02, 0x4a
	.zero		1
	.zero		1


	//----- nvinfo : EIATTR_EXIT_INSTR_OFFSETS
	.align		4
        /*0058*/ 	.byte	0x04, 0x1c
        /*005a*/ 	.short	(.L_39 - .L_38)


	//   ....[0]....
.L_38:
        /*005c*/ 	.word	0x00000ab0


	//----- nvinfo : EIATTR_CBANK_PARAM_SIZE
	.align		4
.L_39:
        /*0060*/ 	.byte	0x03, 0x19
        /*0062*/ 	.short	0x001c


	//----- nvinfo : EIATTR_PARAM_CBANK
	.align		4
        /*0064*/ 	.byte	0x04, 0x0a
        /*0066*/ 	.short	(.L_41 - .L_40)
	.align		4
.L_40:
        /*0068*/ 	.word	index@(.nv.constant0._Z27CUDA_matrix_multiply_simplePfS_S_i)
        /*006c*/ 	.short	0x0380
        /*006e*/ 	.short	0x001c


	//----- nvinfo : EIATTR_SW_WAR
	.align		4
.L_41:
        /*0070*/ 	.byte	0x04, 0x36
        /*0072*/ 	.short	(.L_43 - .L_42)
.L_42:
        /*0074*/ 	.word	0x00000008
.L_43:


//--------------------- .nv.callgraph             --------------------------
	.section	.nv.callgraph,"",@"SHT_CUDA_CALLGRAPH"
	.align	4
	.sectionentsize	8
	.align		4
        /*0000*/ 	.word	0x00000000
	.align		4
        /*0004*/ 	.word	0xffffffff
	.align		4
        /*0008*/ 	.word	0x00000000
	.align		4
        /*000c*/ 	.word	0xfffffffe
	.align		4
        /*0010*/ 	.word	0x00000000
	.align		4
        /*0014*/ 	.word	0xfffffffd
	.align		4
        /*0018*/ 	.word	0x00000000
	.align		4
        /*001c*/ 	.word	0xfffffffc


//--------------------- .text._Z26CUDA_matrix_multiply_optimPfS_S_i --------------------------
	.section	.text._Z26CUDA_matrix_multiply_optimPfS_S_i,"ax",@progbits
	.align	128
        .global         _Z26CUDA_matrix_multiply_optimPfS_S_i
        .type           _Z26CUDA_matrix_multiply_optimPfS_S_i,@function
        .size           _Z26CUDA_matrix_multiply_optimPfS_S_i,(.L_x_8 - _Z26CUDA_matrix_multiply_optimPfS_S_i)
        .other          _Z26CUDA_matrix_multiply_optimPfS_S_i,@"STO_CUDA_ENTRY STV_DEFAULT"
_Z26CUDA_matrix_multiply_optimPfS_S_i:
.text._Z26CUDA_matrix_multiply_optimPfS_S_i:
[----:B------:R-:W-:Y:S01]  /*0000*/  LDC R1, c[0x0][0x37c] ;  /* 0x0000df00ff017b82 */ /* 0x000fe20000000800 */
[----:B------:R-:W0:Y:S07]  /*0010*/  S2R R13, SR_TID.Y ;  /* 0x00000000000d7919 */ /* 0x000e2e0000002200 */
[----:B------:R-:W1:Y:S01]  /*0020*/  LDC R0, c[0x0][0x398] ;  /* 0x0000e600ff007b82 */ /* 0x000e620000000800 */
[----:B------:R-:W2:Y:S01]  /*0030*/  LDCU.64 UR8, c[0x0][0x358] ;  /* 0x00006b00ff0877ac */ /* 0x000ea20008000a00 */
[----:B------:R-:W-:Y:S01]  /*0040*/  HFMA2 R11, -RZ, RZ, 0, 0 ;  /* 0x00000000ff0b7431 */ /* 0x000fe200000001ff */
[----:B------:R-:W3:Y:S05]  /*0050*/  S2R R9, SR_TID.X ;  /* 0x0000000000097919 */ /* 0x000eea0000002100 */
[----:B------:R-:W0:Y:S08]  /*0060*/  LDC R2, c[0x0][0x364] ;  /* 0x0000d900ff027b82 */ /* 0x000e300000000800 */
[----:B------:R-:W0:Y:S08]  /*0070*/  S2UR UR4, SR_CTAID.Y ;  /* 0x00000000000479c3 */ /* 0x000e300000002600 */
[----:B------:R-:W3:Y:S01]  /*0080*/  S2UR UR5, SR_CTAID.X ;  /* 0x00000000000579c3 */ /* 0x000ee20000002500 */
[----:B-1----:R-:W-:-:S07]  /*0090*/  ISETP.GE.AND P0, PT, R0, 0x20, PT ;  /* 0x000000200000780c */ /* 0x002fce0003f06270 */
[----:B------:R-:W3:Y:S08]  /*00a0*/  LDC R4, c[0x0][0x360] ;  /* 0x0000d800ff047b82 */ /* 0x000ef00000000800 */
[----:B------:R-:W1:Y:S01]  /*00b0*/  LDC.64 R22, c[0x0][0x390] ;  /* 0x0000e400ff167b82 */ /* 0x000e620000000a00 */
[----:B0-----:R-:W-:Y:S02]  /*00c0*/  IMAD R3, R2, UR4, R13 ;  /* 0x0000000402037c24 */ /* 0x001fe4000f8e020d */
[----:B---3--:R-:W-:-:S04]  /*00d0*/  IMAD R5, R4, UR5, R9 ;  /* 0x0000000504057c24 */ /* 0x008fc8000f8e0209 */
[----:B------:R-:W-:-:S04]  /*00e0*/  IMAD R7, R3, R0, R5 ;  /* 0x0000000003077224 */ /* 0x000fc800078e0205 */
[----:B-1----:R-:W-:Y:S01]  /*00f0*/  IMAD.WIDE R22, R7, 0x4, R22 ;  /* 0x0000000407167825 */ /* 0x002fe200078e0216 */
[----:B--2---:R-:W-:Y:S06]  /*0100*/  @!P0 BRA `(.L_x_0) ;  /* 0x00000004009c8947 */ /* 0x004fec0003800000 */
[----:B------:R-:W0:Y:S01]  /*0110*/  S2UR UR6, SR_CgaCtaId ;  /* 0x00000000000679c3 */ /* 0x000e220000008800 */
[----:B------:R-:W-:Y:S01]  /*0120*/  UMOV UR4, 0x400 ;  /* 0x0000040000047882 */ /* 0x000fe20000000000 */
[----:B------:R-:W-:Y:S01]  /*0130*/  SHF.R.S32.HI R7, RZ, 0x1f, R0 ;  /* 0x0000001fff077819 */ /* 0x000fe20000011400 */
[----:B------:R-:W-:Y:S01]  /*0140*/  UIADD3 UR5, UPT, UPT, UR4, 0x1000, URZ ;  /* 0x0000100004057890 */ /* 0x000fe2000fffe0ff */
[-C--:B------:R-:W-:Y:S01]  /*0150*/  IMAD R2, R3, R0.reuse, R9 ;  /* 0x0000000003027224 */ /* 0x080fe200078e0209 */
[----:B------:R-:W-:Y:S01]  /*0160*/  MOV R11, RZ ;  /* 0x000000ff000b7202 */ /* 0x000fe20000000f00 */
[-C--:B------:R-:W-:Y:S01]  /*0170*/  IMAD R3, R13, R0.reuse, R5 ;  /* 0x000000000d037224 */ /* 0x080fe200078e0205 */
[----:B------:R-:W-:Y:S01]  /*0180*/  LEA.HI R7, R7, R0, RZ, 0x5 ;  /* 0x0000000007077211 */ /* 0x000fe200078f28ff */
[----:B------:R-:W1:Y:S03]  /*0190*/  LDC.64 R20, c[0x0][0x380] ;  /* 0x0000e000ff147b82 */ /* 0x000e660000000a00 */
[----:B------:R-:W-:-:S04]  /*01a0*/  SHF.R.S32.HI R4, RZ, 0x5, R7 ;  /* 0x00000005ff047819 */ /* 0x000fc80000011407 */
[----:B------:R-:W-:Y:S01]  /*01b0*/  IADD3 R4, PT, PT, -R4, RZ, RZ ;  /* 0x000000ff04047210 */ /* 0x000fe20007ffe1ff */
[----:B------:R-:W2:Y:S01]  /*01c0*/  LDC.64 R18, c[0x0][0x388] ;  /* 0x0000e200ff127b82 */ /* 0x000ea20000000a00 */
[----:B0-----:R-:W-:Y:S02]  /*01d0*/  ULEA UR4, UR6, UR4, 0x18 ;  /* 0x0000000406047291 */ /* 0x001fe4000f8ec0ff */
[----:B------:R-:W-:-:S04]  /*01e0*/  ULEA UR5, UR6, UR5, 0x18 ;  /* 0x0000000506057291 */ /* 0x000fc8000f8ec0ff */
[----:B------:R-:W-:Y:S02]  /*01f0*/  LEA R16, R13, UR4, 0x7 ;  /* 0x000000040d107c11 */ /* 0x000fe4000f8e38ff */
[C---:B------:R-:W-:Y:S02]  /*0200*/  LEA R6, R9.reuse, UR5, 0x2 ;  /* 0x0000000509067c11 */ /* 0x040fe4000f8e10ff */
[----:B------:R-:W-:Y:S02]  /*0210*/  LEA R7, R9, R16, 0x2 ;  /* 0x0000001009077211 */ /* 0x000fe400078e10ff */
[----:B------:R-:W-:-:S07]  /*0220*/  LEA R5, R13, R6, 0x7 ;  /* 0x000000060d057211 */ /* 0x000fce00078e38ff */
.L_x_1:
[----:B-1----:R-:W-:-:S04]  /*0230*/  IMAD.WIDE R24, R2, 0x4, R20 ;  /* 0x0000000402187825 */ /* 0x002fc800078e0214 */
[----:B--2---:R-:W-:Y:S02]  /*0240*/  IMAD.WIDE R8, R3, 0x4, R18 ;  /* 0x0000000403087825 */ /* 0x004fe400078e0212 */
[----:B------:R-:W2:Y:S04]  /*0250*/  LDG.E R24, desc[UR8][R24.64] ;  /* 0x0000000818187981 */ /* 0x000ea8000c1e1900 */
[----:B------:R-:W3:Y:S01]  /*0260*/  LDG.E R26, desc[UR8][R8.64] ;  /* 0x00000008081a7981 */ /* 0x000ee2000c1e1900 */
[----:B------:R-:W-:Y:S02]  /*0270*/  IADD3 R4, PT, PT, R4, 0x1, RZ ;  /* 0x0000000104047810 */ /* 0x000fe40007ffe0ff */
[----:B------:R-:W-:Y:S02]  /*0280*/  IADD3 R2, PT, PT, R2, 0x20, RZ ;  /* 0x0000002002027810 */ /* 0x000fe40007ffe0ff */
[----:B------:R-:W-:-:S02]  /*0290*/  ISETP.NE.AND P0, PT, R4, RZ, PT ;  /* 0x000000ff0400720c */ /* 0x000fc40003f05270 */
[----:B------:R-:W-:Y:S01]  /*02a0*/  LEA R3, R0, R3, 0x5 ;  /* 0x0000000300037211 */ /* 0x000fe200078e28ff */
[----:B--2---:R-:W-:Y:S04]  /*02b0*/  STS [R7], R24 ;  /* 0x0000001807007388 */ /* 0x004fe80000000800 */
[----:B---3--:R-:W-:Y:S01]  /*02c0*/  STS [R5], R26 ;  /* 0x0000001a05007388 */ /* 0x008fe20000000800 */
[----:B------:R-:W-:Y:S06]  /*02d0*/  BAR.SYNC.DEFER_BLOCKING 0x0 ;  /* 0x0000000000007b1d */ /* 0x000fec0000010000 */
[----:B------:R-:W-:Y:S04]  /*02e0*/  LDS R10, [R6] ;  /* 0x00000000060a7984 */ /* 0x000fe80000000800 */
[----:B------:R-:W0:Y:S04]  /*02f0*/  LDS.128 R12, [R16] ;  /* 0x00000000100c7984 */ /* 0x000e280000000c00 */
[----:B------:R-:W1:Y:S04]  /*0300*/  LDS R27, [R6+0x80] ;  /* 0x00008000061b7984 */ /* 0x000e680000000800 */
[----:B------:R-:W2:Y:S04]  /*0310*/  LDS R17, [R6+0x100] ;  /* 0x0001000006117984 */ /* 0x000ea80000000800 */
[----:B------:R-:W3:Y:S04]  /*0320*/  LDS R29, [R6+0x180] ;  /* 0x00018000061d7984 */ /* 0x000ee80000000800 */
[----:B------:R-:W-:Y:S01]  /*0330*/  LDS R25, [R6+0x380] ;  /* 0x0003800006197984 */ /* 0x000fe20000000800 */
[----:B0-----:R-:W-:-:S03]  /*0340*/  FFMA R10, R12, R10, R11 ;  /* 0x0000000a0c0a7223 */ /* 0x001fc6000000000b */
[----:B------:R-:W-:Y:S01]  /*0350*/  LDS R12, [R6+0x280] ;  /* 0x00028000060c7984 */ /* 0x000fe20000000800 */
[----:B-1----:R-:W-:-:S03]  /*0360*/  FFMA R28, R27, R13, R10 ;  /* 0x0000000d1b1c7223 */ /* 0x002fc6000000000a */
[----:B------:R-:W-:Y:S01]  /*0370*/  LDS R13, [R6+0x200] ;  /* 0x00020000060d7984 */ /* 0x000fe20000000800 */
[----:B--2---:R-:W-:-:S03]  /*0380*/  FFMA R14, R17, R14, R28 ;  /* 0x0000000e110e7223 */ /* 0x004fc6000000001c */
[----:B------:R-:W0:Y:S01]  /*0390*/  LDS.128 R8, [R16+0x10] ;  /* 0x0000100010087984 */ /* 0x000e220000000c00 */
[----:B---3--:R-:W-:-:S03]  /*03a0*/  FFMA R15, R29, R15, R14 ;  /* 0x0000000f1d0f7223 */ /* 0x008fc6000000000e */
[----:B------:R-:W1:Y:S01]  /*03b0*/  LDS R17, [R6+0x300] ;  /* 0x0003000006117984 */ /* 0x000e620000000800 */
[----:B0-----:R-:W-:-:S03]  /*03c0*/  FFMA R13, R8, R13, R15 ;  /* 0x0000000d080d7223 */ /* 0x001fc6000000000f */
[----:B------:R-:W-:Y:S01]  /*03d0*/  LDS R8, [R6+0x480] ;  /* 0x0004800006087984 */ /* 0x000fe20000000800 */
[----:B------:R-:W-:-:S03]  /*03e0*/  FFMA R24, R12, R9, R13 ;  /* 0x000000090c187223 */ /* 0x000fc6000000000d */
[----:B------:R-:W-:Y:S01]  /*03f0*/  LDS R9, [R6+0x400] ;  /* 0x0004000006097984 */ /* 0x000fe20000000800 */
[----:B-1----:R-:W-:-:S03]  /*0400*/  FFMA R10, R17, R10, R24 ;  /* 0x0000000a110a7223 */ /* 0x002fc60000000018 */
[----:B------:R-:W0:Y:S01]  /*0410*/  LDS.128 R12, [R16+0x20] ;  /* 0x00002000100c7984 */ /* 0x000e220000000c00 */
[----:B------:R-:W-:-:S03]  /*0420*/  FFMA R11, R25, R11, R10 ;  /* 0x0000000b190b7223 */ /* 0x000fc6000000000a */
[----:B------:R-:W1:Y:S04]  /*0430*/  LDS R17, [R6+0x500] ;  /* 0x0005000006117984 */ /* 0x000e680000000800 */
[----:B------:R-:W2:Y:S01]  /*0440*/  LDS R25, [R6+0x580] ;  /* 0x0005800006197984 */ /* 0x000ea20000000800 */
[----:B0-----:R-:W-:-:S03]  /*0450*/  FFMA R9, R12, R9, R11 ;  /* 0x000000090c097223 */ /* 0x001fc6000000000b */
[----:B------:R-:W-:Y:S01]  /*0460*/  LDS R12, [R6+0x680] ;  /* 0x00068000060c7984 */ /* 0x000fe20000000800 */
[----:B------:R-:W-:-:S03]  /*0470*/  FFMA R24, R8, R13, R9 ;  /* 0x0000000d08187223 */ /* 0x000fc60000000009 */
[----:B------:R-:W-:Y:S01]  /*0480*/  LDS R13, [R6+0x600] ;  /* 0x00060000060d7984 */ /* 0x000fe20000000800 */
[----:B-1----:R-:W-:-:S03]  /*0490*/  FFMA R14, R17, R14, R24 ;  /* 0x0000000e110e7223 */ /* 0x002fc60000000018 */
[----:B------:R-:W0:Y:S01]  /*04a0*/  LDS.128 R8, [R16+0x30] ;  /* 0x0000300010087984 */ /* 0x000e220000000c00 */
[----:B--2---:R-:W-:-:S03]  /*04b0*/  FFMA R15, R25, R15, R14 ;  /* 0x0000000f190f7223 */ /* 0x004fc6000000000e */
        /* <DEDUP_REMOVED lines=19> */
[----:B------:R-:W-:Y:S04]  /*05f0*/  LDS R24, [R6+0xc80] ;  /* 0x000c800006187984 */ /* 0x000fe80000000800 */
[----:B------:R-:W-:Y:S01]  /*0600*/  LDS R17, [R6+0xd00] ;  /* 0x000d000006117984 */ /* 0x000fe20000000800 */
[----:B0-----:R-:W-:-:S03]  /*0610*/  FFMA R13, R8, R13, R15 ;  /* 0x0000000d080d7223 */ /* 0x001fc6000000000f */
[----:B------:R-:W0:Y:S01]  /*0620*/  LDS R8, [R6+0xb80] ;  /* 0x000b800006087984 */ /* 0x000e220000000800 */
[----:B------:R-:W-:-:S03]  /*0630*/  FFMA R26, R12, R9, R13 ;  /* 0x000000090c1a7223 */ /* 0x000fc6000000000d */
[----:B------:R-:W-:Y:S01]  /*0640*/  LDS R9, [R6+0xc00] ;  /* 0x000c000006097984 */ /* 0x000fe20000000800 */
[----:B-1----:R-:W-:-:S03]  /*0650*/  FFMA R25, R25, R10, R26 ;  /* 0x0000000a19197223 */ /* 0x002fc6000000001a */
[----:B------:R-:W1:Y:S01]  /*0660*/  LDS.128 R12, [R16+0x60] ;  /* 0x00006000100c7984 */ /* 0x000e620000000c00 */
[----:B0-----:R-:W-:-:S03]  /*0670*/  FFMA R11, R8, R11, R25 ;  /* 0x0000000b080b7223 */ /* 0x001fc60000000019 */
[----:B------:R-:W-:Y:S01]  /*0680*/  LDS R25, [R6+0xf80] ;  /* 0x000f800006197984 */ /* 0x000fe20000000800 */
[----:B-1----:R-:W-:-:S03]  /*0690*/  FFMA R9, R12, R9, R11 ;  /* 0x000000090c097223 */ /* 0x002fc6000000000b */
[----:B------:R-:W0:Y:S01]  /*06a0*/  LDS R12, [R6+0xd80] ;  /* 0x000d8000060c7984 */ /* 0x000e220000000800 */
[----:B------:R-:W-:-:S03]  /*06b0*/  FFMA R26, R24, R13, R9 ;  /* 0x0000000d181a7223 */ /* 0x000fc60000000009 */
[----:B------:R-:W-:Y:S01]  /*06c0*/  LDS R13, [R6+0xe00] ;  /* 0x000e0000060d7984 */ /* 0x000fe20000000800 */
[----:B------:R-:W-:-:S03]  /*06d0*/  FFMA R17, R17, R14, R26 ;  /* 0x0000000e11117223 */ /* 0x000fc6000000001a */
[----:B------:R-:W1:Y:S04]  /*06e0*/  LDS.128 R8, [R16+0x70] ;  /* 0x0000700010087984 */ /* 0x000e680000000c00 */
[----:B------:R-:W2:Y:S04]  /*06f0*/  LDS R24, [R6+0xe80] ;  /* 0x000e800006187984 */ /* 0x000ea80000000800 */
[----:B------:R-:W3:Y:S01]  /*0700*/  LDS R14, [R6+0xf00] ;  /* 0x000f0000060e7984 */ /* 0x000ee20000000800 */
[----:B0-----:R-:W-:-:S04]  /*0710*/  FFMA R15, R12, R15, R17 ;  /* 0x0000000f0c0f7223 */ /* 0x001fc80000000011 */
[----:B-1----:R-:W-:-:S04]  /*0720*/  FFMA R13, R8, R13, R15 ;  /* 0x0000000d080d7223 */ /* 0x002fc8000000000f */
[----:B--2---:R-:W-:-:S04]  /*0730*/  FFMA R9, R24, R9, R13 ;  /* 0x0000000918097223 */ /* 0x004fc8000000000d */
[----:B---3--:R-:W-:-:S04]  /*0740*/  FFMA R10, R14, R10, R9 ;  /* 0x0000000a0e0a7223 */ /* 0x008fc80000000009 */
[----:B------:R-:W-:Y:S01]  /*0750*/  FFMA R11, R25, R11, R10 ;  /* 0x0000000b190b7223 */ /* 0x000fe2000000000a */
[----:B------:R-:W-:Y:S06]  /*0760*/  BAR.SYNC.DEFER_BLOCKING 0x0 ;  /* 0x0000000000007b1d */ /* 0x000fec0000010000 */
[----:B------:R-:W-:Y:S05]  /*0770*/  @P0 BRA `(.L_x_1) ;  /* 0xfffffff800ac0947 */ /* 0x000fea000383ffff */
.L_x_0:
[----:B------:R-:W-:Y:S01]  /*0780*/  STG.E desc[UR8][R22.64], R11 ;  /* 0x0000000b16007986 */ /* 0x000fe2000c101908 */
[----:B------:R-:W-:Y:S05]  /*0790*/  EXIT ;  /* 0x000000000000794d */ /* 0x000fea0003800000 */
.L_x_2:
[----:B------:R-:W-:-:S00]  /*07a0*/  BRA `(.L_x_2) ;  /* 0xfffffffc00fc7947 */ /* 0x000fc0000383ffff */
[----:B------:R-:W-:-:S00]  /*07b0*/  NOP ;  /* 0x0000000000007918 */ /* 0x000fc00000000000 */
        /* <DEDUP_REMOVED lines=12> */
.L_x_8:


//--------------------- .text._Z27CUDA_matrix_multiply_simplePfS_S_i --------------------------
	.section	.text._Z27CUDA_matrix_multiply_simplePfS_S_i,"ax",@progbits
	.align	128
        .global         _Z27CUDA_matrix_multiply_simplePfS_S_i
        .type           _Z27CUDA_matrix_multiply_simplePfS_S_i,@function
        .size           _Z27CUDA_matrix_multiply_simplePfS_S_i,(.L_x_9 - _Z27CUDA_matrix_multiply_simplePfS_S_i)
        .other          _Z27CUDA_matrix_multiply_simplePfS_S_i,@"STO_CUDA_ENTRY STV_DEFAULT"
_Z27CUDA_matrix_multiply_simplePfS_S_i:
.text._Z27CUDA_matrix_multiply_simplePfS_S_i:
[----:B------:R-:W-:Y:S01]  /*0000*/  LDC R1, c[0x0][0x37c] ;  /* 0x0000df00ff017b82 */ /* 0x000fe20000000800 */
[----:B------:R-:W0:Y:S01]  /*0010*/  S2R R3, SR_TID.Y ;  /* 0x0000000000037919 */ /* 0x000e220000002200 */
[----:B------:R-:W1:Y:S06]  /*0020*/  LDCU UR18, c[0x0][0x398] ;  /* 0x00007300ff1277ac */ /* 0x000e6c0008000800 */
[----:B------:R-:W0:Y:S01]  /*0030*/  LDC R0, c[0x0][0x364] ;  /* 0x0000d900ff007b82 */ /* 0x000e220000000800 */
[----:B------:R-:W-:Y:S01]  /*0040*/  HFMA2 R12, -RZ, RZ, 0, 0 ;  /* 0x00000000ff0c7431 */ /* 0x000fe200000001ff */
[----:B------:R-:W2:Y:S01]  /*0050*/  S2R R2, SR_TID.X ;  /* 0x0000000000027919 */ /* 0x000ea20000002100 */
[----:B------:R-:W3:Y:S05]  /*0060*/  LDCU.64 UR16, c[0x0][0x358] ;  /* 0x00006b00ff1077ac */ /* 0x000eea0008000a00 */
[----:B------:R-:W0:Y:S08]  /*0070*/  S2UR UR4, SR_CTAID.Y ;  /* 0x00000000000479c3 */ /* 0x000e300000002600 */
[----:B------:R-:W2:Y:S01]  /*0080*/  S2UR UR5, SR_CTAID.X ;  /* 0x00000000000579c3 */ /* 0x000ea20000002500 */
[----:B-1----:R-:W-:-:S07]  /*0090*/  UISETP.GE.AND UP0, UPT, UR18, 0x1, UPT ;  /* 0x000000011200788c */ /* 0x002fce000bf06270 */
[----:B------:R-:W2:Y:S01]  /*00a0*/  LDC R13, c[0x0][0x360] ;  /* 0x0000d800ff0d7b82 */ /* 0x000ea20000000800 */
[----:B0-----:R-:W-:Y:S02]  /*00b0*/  IMAD R0, R0, UR4, R3 ;  /* 0x0000000400007c24 */ /* 0x001fe4000f8e0203 */
[----:B--2---:R-:W-:Y:S01]  /*00c0*/  IMAD R13, R13, UR5, R2 ;  /* 0x000000050d0d7c24 */ /* 0x004fe2000f8e0202 */
[----:B---3--:R-:W-:Y:S06]  /*00d0*/  BRA.U !UP0, `(.L_x_3) ;  /* 0x0000000908647547 */ /* 0x008fec000b800000 */
[----:B------:R-:W-:Y:S02]  /*00e0*/  UISETP.GE.U32.AND UP1, UPT, UR18, 0x8, UPT ;  /* 0x000000081200788c */ /* 0x000fe4000bf26070 */
[----:B------:R-:W-:Y:S01]  /*00f0*/  IMAD R5, R0, UR18, RZ ;  /* 0x0000001200057c24 */ /* 0x000fe2000f8e02ff */
[----:B------:R-:W-:Y:S01]  /*0100*/  ULOP3.LUT UR19, UR18, 0x7, URZ, 0xc0, !UPT ;  /* 0x0000000712137892 */ /* 0x000fe2000f8ec0ff */
[----:B------:R-:W-:Y:S01]  /*0110*/  MOV R12, RZ ;  /* 0x000000ff000c7202 */ /* 0x000fe20000000f00 */
[----:B------:R-:W-:Y:S02]  /*0120*/  UMOV UR4, URZ ;  /* 0x000000ff00047c82 */ /* 0x000fe40008000000 */
[----:B------:R-:W-:Y:S02]  /*0130*/  UISETP.NE.AND UP0, UPT, UR19, URZ, UPT ;  /* 0x000000ff1300728c */ /* 0x000fe4000bf05270 */
[----:B------:R-:W-:Y:S09]  /*0140*/  BRA.U !UP1, `(.L_x_4) ;  /* 0x0000000509087547 */ /* 0x000ff2000b800000 */
[----:B------:R-:W0:Y:S01]  /*0150*/  LDCU.128 UR20, c[0x0][0x380] ;  /* 0x00007000ff1477ac */ /* 0x000e220008000c00 */
[----:B------:R-:W-:Y:S02]  /*0160*/  MOV R12, RZ ;  /* 0x000000ff000c7202 */ /* 0x000fe40000000f00 */
[----:B------:R-:W-:Y:S01]  /*0170*/  MOV R14, R13 ;  /* 0x0000000d000e7202 */ /* 0x000fe20000000f00 */
[----:B------:R-:W-:-:S04]  /*0180*/  ULOP3.LUT UR4, UR18, 0x7ffffff8, URZ, 0xc0, !UPT ;  /* 0x7ffffff812047892 */ /* 0x000fc8000f8ec0ff */
[----:B------:R-:W-:Y:S01]  /*0190*/  UIADD3 UR5, UPT, UPT, -UR4, URZ, URZ ;  /* 0x000000ff04057290 */ /* 0x000fe2000fffe1ff */
[----:B0-----:R-:W-:Y:S01]  /*01a0*/  MOV R2, UR20 ;  /* 0x0000001400027c02 */ /* 0x001fe20008000f00 */
[----:B------:R-:W-:Y:S01]  /*01b0*/  UIMAD.WIDE.U32 UR6, UR18, 0xc, UR22 ;  /* 0x0000000c120678a5 */ /* 0x000fe2000f8e0016 */
[----:B------:R-:W-:Y:S01]  /*01c0*/  MOV R3, UR21 ;  /* 0x0000001500037c02 */ /* 0x000fe20008000f00 */
[----:B------:R-:W-:Y:S02]  /*01d0*/  UIMAD.WIDE.U32 UR8, UR18, 0x10, UR22 ;  /* 0x00000010120878a5 */ /* 0x000fe4000f8e0016 */
[----:B------:R-:W-:Y:S01]  /*01e0*/  UIMAD.WIDE.U32 UR10, UR18, 0x14, UR22 ;  /* 0x00000014120a78a5 */ /* 0x000fe2000f8e0016 */
[----:B------:R-:W-:Y:S01]  /*01f0*/  IMAD.WIDE.U32 R2, R5, 0x4, R2 ;  /* 0x0000000405027825 */ /* 0x000fe200078e0002 */
[----:B------:R-:W-:Y:S02]  /*0200*/  UIMAD.WIDE.U32 UR12, UR18, 0x18, UR22 ;  /* 0x00000018120c78a5 */ /* 0x000fe4000f8e0016 */
[----:B------:R-:W-:Y:S01]  /*0210*/  UIMAD.WIDE.U32 UR14, UR18, 0x1c, UR22 ;  /* 0x0000001c120e78a5 */ /* 0x000fe2000f8e0016 */
[----:B------:R-:W-:-:S04]  /*0220*/  IADD3 R2, P0, PT, R2, 0x10, RZ ;  /* 0x0000001002027810 */ /* 0x000fc80007f1e0ff */
[----:B------:R-:W-:-:S09]  /*0230*/  IADD3.X R3, PT, PT, RZ, R3, RZ, P0, !PT ;  /* 0x00000003ff037210 */ /* 0x000fd200007fe4ff */
.L_x_5:
[----:B------:R-:W-:Y:S01]  /*0240*/  HFMA2 R23, -RZ, RZ, 0, 2.384185791015625e-07 ;  /* 0x00000004ff177431 */ /* 0x000fe200000001ff */
[----:B------:R-:W-:Y:S01]  /*0250*/  UIMAD.WIDE.U32 UR24, UR18, 0x4, UR22 ;  /* 0x00000004121878a5 */ /* 0x000fe2000f8e0016 */
[----:B------:R-:W2:Y:S01]  /*0260*/  LDG.E R21, desc[UR16][R2.64+-0x10] ;  /* 0xfffff01002157981 */ /* 0x000ea2000c1e1900 */
[----:B------:R-:W-:Y:S01]  /*0270*/  UIMAD.WIDE.U32 UR20, UR18, 0x8, UR22 ;  /* 0x00000008121478a5 */ /* 0x000fe2000f8e0016 */
[----:B------:R-:W-:Y:S02]  /*0280*/  IMAD.MOV.U32 R11, RZ, RZ, 0x4 ;  /* 0x00000004ff0b7424 */ /* 0x000fe400078e00ff */
[----:B------:R-:W-:Y:S01]  /*0290*/  HFMA2 R7, -RZ, RZ, 0, 2.384185791015625e-07 ;  /* 0x00000004ff077431 */ /* 0x000fe200000001ff */
[----:B------:R-:W3:Y:S01]  /*02a0*/  LDG.E R19, desc[UR16][R2.64+-0xc] ;  /* 0xfffff41002137981 */ /* 0x000ee2000c1e1900 */
[----:B------:R-:W-:Y:S02]  /*02b0*/  MOV R8, UR24 ;  /* 0x0000001800087c02 */ /* 0x000fe40008000f00 */
[----:B------:R-:W-:Y:S01]  /*02c0*/  MOV R9, UR25 ;  /* 0x0000001900097c02 */ /* 0x000fe20008000f00 */
[C---:B------:R-:W-:Y:S01]  /*02d0*/  IMAD.WIDE R22, R14.reuse, R23, UR22 ;  /* 0x000000160e167e25 */ /* 0x040fe2000f8e0217 */
[----:B------:R-:W-:Y:S01]  /*02e0*/  MOV R24, UR20 ;  /* 0x0000001400187c02 */ /* 0x000fe20008000f00 */
[----:B------:R-:W4:Y:S01]  /*02f0*/  LDG.E R17, desc[UR16][R2.64+-0x8] ;  /* 0xfffff81002117981 */ /* 0x000f22000c1e1900 */
[----:B------:R-:W-:Y:S01]  /*0300*/  MOV R25, UR21 ;  /* 0x0000001500197c02 */ /* 0x000fe20008000f00 */
[----:B------:R-:W-:-:S02]  /*0310*/  IMAD.WIDE R8, R14, 0x4, R8 ;  /* 0x000000040e087825 */ /* 0x000fc400078e0208 */
[----:B------:R-:W2:Y:S02]  /*0320*/  LDG.E R22, desc[UR16][R22.64] ;  /* 0x0000001016167981 */ /* 0x000ea4000c1e1900 */
[C---:B------:R-:W-:Y:S01]  /*0330*/  IMAD.WIDE R24, R14.reuse, 0x4, R24 ;  /* 0x000000040e187825 */ /* 0x040fe200078e0218 */
[----:B------:R-:W-:Y:S01]  /*0340*/  MOV R5, 0x4 ;  /* 0x0000000400057802 */ /* 0x000fe20000000f00 */
[----:B------:R0:W3:Y:S02]  /*0350*/  LDG.E R20, desc[UR16][R8.64] ;  /* 0x0000001008147981 */ /* 0x0000e4000c1e1900 */
[C---:B------:R-:W-:Y:S02]  /*0360*/  IMAD.WIDE R10, R14.reuse, R11, UR6 ;  /* 0x000000060e0a7e25 */ /* 0x040fe4000f8e020b */
[----:B------:R-:W4:Y:S02]  /*0370*/  LDG.E R18, desc[UR16][R24.64] ;  /* 0x0000001018127981 */ /* 0x000f24000c1e1900 */
[----:B------:R-:W-:-:S04]  /*0380*/  IMAD.WIDE R4, R14, R5, UR8 ;  /* 0x000000080e047e25 */ /* 0x000fc8000f8e0205 */
[----:B------:R-:W-:Y:S01]  /*0390*/  HFMA2 R27, -RZ, RZ, 0, 2.384185791015625e-07 ;  /* 0x00000004ff1b7431 */ /* 0x000fe200000001ff */
[----:B------:R1:W5:Y:S01]  /*03a0*/  LDG.E R16, desc[UR16][R10.64] ;  /* 0x000000100a107981 */ /* 0x000362000c1e1900 */
[----:B0-----:R-:W-:-:S03]  /*03b0*/  MOV R9, 0x4 ;  /* 0x0000000400097802 */ /* 0x001fc60000000f00 */
[----:B------:R-:W5:Y:S01]  /*03c0*/  LDG.E R15, desc[UR16][R2.64+-0x4] ;  /* 0xfffffc10020f7981 */ /* 0x000f62000c1e1900 */
[----:B------:R-:W-:-:S03]  /*03d0*/  IMAD.WIDE R6, R14, R7, UR10 ;  /* 0x0000000a0e067e25 */ /* 0x000fc6000f8e0207 */
[----:B------:R0:W5:Y:S01]  /*03e0*/  LDG.E R4, desc[UR16][R4.64] ;  /* 0x0000001004047981 */ /* 0x000162000c1e1900 */
[----:B------:R-:W-:-:S03]  /*03f0*/  IMAD.WIDE R8, R14, R9, UR12 ;  /* 0x0000000c0e087e25 */ /* 0x000fc6000f8e0209 */
[----:B------:R-:W5:Y:S01]  /*0400*/  LDG.E R23, desc[UR16][R2.64] ;  /* 0x0000001002177981 */ /* 0x000f62000c1e1900 */
[----:B-1----:R-:W-:-:S03]  /*0410*/  IMAD.WIDE R10, R14, R27, UR14 ;  /* 0x0000000e0e0a7e25 */ /* 0x002fc6000f8e021b */
[----:B------:R-:W5:Y:S04]  /*0420*/  LDG.E R7, desc[UR16][R6.64] ;  /* 0x0000001006077981 */ /* 0x000f68000c1e1900 */
[----:B------:R-:W5:Y:S04]  /*0430*/  LDG.E R24, desc[UR16][R2.64+0x4] ;  /* 0x0000041002187981 */ /* 0x000f68000c1e1900 */
[----:B------:R-:W5:Y:S04]  /*0440*/  LDG.E R8, desc[UR16][R8.64] ;  /* 0x0000001008087981 */ /* 0x000f68000c1e1900 */
[----:B------:R-:W5:Y:S04]  /*0450*/  LDG.E R25, desc[UR16][R2.64+0x8] ;  /* 0x0000081002197981 */ /* 0x000f68000c1e1900 */
[----:B------:R-:W5:Y:S04]  /*0460*/  LDG.E R10, desc[UR16][R10.64] ;  /* 0x000000100a0a7981 */ /* 0x000f68000c1e1900 */
[----:B------:R1:W5:Y:S01]  /*0470*/  LDG.E R27, desc[UR16][R2.64+0xc] ;  /* 0x00000c10021b7981 */ /* 0x000362000c1e1900 */
[----:B------:R-:W-:-:S04]  /*0480*/  UIADD3 UR5, UPT, UPT, UR5, 0x8, URZ ;  /* 0x0000000805057890 */ /* 0x000fc8000fffe0ff */
[----:B------:R-:W-:Y:S01]  /*0490*/  UISETP.NE.AND UP1, UPT, UR5, URZ, UPT ;  /* 0x000000ff0500728c */ /* 0x000fe2000bf25270 */
[----:B0-----:R-:W-:Y:S02]  /*04a0*/  MOV R5, UR18 ;  /* 0x0000001200057c02 */ /* 0x001fe40008000f00 */
[----:B-1----:R-:W-:Y:S02]  /*04b0*/  IADD3 R2, P0, PT, R2, 0x20, RZ ;  /* 0x0000002002027810 */ /* 0x002fe40007f1e0ff */
[----:B------:R-:W-:Y:S02]  /*04c0*/  LEA R14, R5, R14, 0x3 ;  /* 0x0000000e050e7211 */ /* 0x000fe400078e18ff */
[----:B------:R-:W-:Y:S01]  /*04d0*/  IADD3.X R3, PT, PT, RZ, R3, RZ, P0, !PT ;  /* 0x00000003ff037210 */ /* 0x000fe200007fe4ff */
[----:B--2---:R-:W-:-:S04]  /*04e0*/  FFMA R22, R21, R22, R12 ;  /* 0x0000001615167223 */ /* 0x004fc8000000000c */
[----:B---3--:R-:W-:-:S04]  /*04f0*/  FFMA R20, R19, R20, R22 ;  /* 0x0000001413147223 */ /* 0x008fc80000000016 */
[----:B----4-:R-:W-:-:S04]  /*0500*/  FFMA R18, R17, R18, R20 ;  /* 0x0000001211127223 */ /* 0x010fc80000000014 */
[----:B-----5:R-:W-:-:S04]  /*0510*/  FFMA R16, R15, R16, R18 ;  /* 0x000000100f107223 */ /* 0x020fc80000000012 */
[----:B------:R-:W-:-:S04]  /*0520*/  FFMA R23, R23, R4, R16 ;  /* 0x0000000417177223 */ /* 0x000fc80000000010 */
[----:B------:R-:W-:-:S04]  /*0530*/  FFMA R24, R24, R7, R23 ;  /* 0x0000000718187223 */ /* 0x000fc80000000017 */
[----:B------:R-:W-:-:S04]  /*0540*/  FFMA R8, R25, R8, R24 ;  /* 0x0000000819087223 */ /* 0x000fc80000000018 */
[----:B------:R-:W-:Y:S01]  /*0550*/  FFMA R12, R27, R10, R8 ;  /* 0x0000000a1b0c7223 */ /* 0x000fe20000000008 */
[----:B------:R-:W-:Y:S06]  /*0560*/  BRA.U UP1, `(.L_x_5) ;  /* 0xfffffffd01347547 */ /* 0x000fec000b83ffff */
.L_x_4:
[----:B------:R-:W-:Y:S05]  /*0570*/  BRA.U !UP0, `(.L_x_3) ;  /* 0x00000005083c7547 */ /* 0x000fea000b800000 */
[----:B------:R-:W-:Y:S01]  /*0580*/  UISETP.GE.U32.AND UP0, UPT, UR19, 0x4, UPT ;  /* 0x000000041300788c */ /* 0x000fe2000bf06070 */
[----:B------:R-:W-:Y:S01]  /*0590*/  IMAD R2, R0, UR18, RZ ;  /* 0x0000001200027c24 */ /* 0x000fe2000f8e02ff */
[----:B------:R-:W-:-:S04]  /*05a0*/  ULOP3.LUT UR5, UR18, 0x3, URZ, 0xc0, !UPT ;  /* 0x0000000312057892 */ /* 0x000fc8000f8ec0ff */
[----:B------:R-:W-:-:S03]  /*05b0*/  UISETP.NE.AND UP1, UPT, UR5, URZ, UPT ;  /* 0x000000ff0500728c */ /* 0x000fc6000bf25270 */
[----:B------:R-:W-:Y:S08]  /*05c0*/  BRA.U !UP0, `(.L_x_6) ;  /* 0x00000001087c7547 */ /* 0x000ff0000b800000 */
[----:B------:R-:W0:Y:S01]  /*05d0*/  LDC.64 R6, c[0x0][0x388] ;  /* 0x0000e200ff067b82 */ /* 0x000e220000000a00 */
[----:B------:R-:W1:Y:S01]  /*05e0*/  LDCU.64 UR6, c[0x0][0x380] ;  /* 0x00007000ff0677ac */ /* 0x000e620008000a00 */
[----:B------:R-:W-:Y:S01]  /*05f0*/  MOV R4, UR4 ;  /* 0x0000000400047c02 */ /* 0x000fe20008000f00 */
[C---:B------:R-:W-:Y:S01]  /*0600*/  VIADD R3, R2.reuse, UR4 ;  /* 0x0000000402037c36 */ /* 0x040fe20008000000 */
[----:B------:R-:W-:Y:S02]  /*0610*/  MOV R11, UR18 ;  /* 0x00000012000b7c02 */ /* 0x000fe40008000f00 */
[----:B------:R-:W-:Y:S01]  /*0620*/  IADD3 R14, P0, PT, R2, UR4, RZ ;  /* 0x00000004020e7c10 */ /* 0x000fe2000ff1e0ff */
[----:B------:R-:W-:Y:S01]  /*0630*/  IMAD R5, R4, UR18, R13 ;  /* 0x0000001204057c24 */ /* 0x000fe2000f8e020d */
[----:B------:R-:W2:Y:S01]  /*0640*/  LDC.64 R8, c[0x0][0x380] ;  /* 0x0000e000ff087b82 */ /* 0x000ea20000000a00 */
[----:B------:R-:W-:Y:S02]  /*0650*/  MOV R15, UR18 ;  /* 0x00000012000f7c02 */ /* 0x000fe40008000f00 */
[----:B------:R-:W-:Y:S01]  /*0660*/  MOV R17, UR18 ;  /* 0x0000001200117c02 */ /* 0x000fe20008000f00 */
[----:B0-----:R-:W-:-:S04]  /*0670*/  IMAD.WIDE R6, R5, 0x4, R6 ;  /* 0x0000000405067825 */ /* 0x001fc800078e0206 */
[----:B------:R-:W-:Y:S02]  /*0680*/  IMAD.WIDE.U32 R10, R11, 0x4, R6 ;  /* 0x000000040b0a7825 */ /* 0x000fe400078e0006 */
[----:B------:R-:W3:Y:S02]  /*0690*/  LDG.E R6, desc[UR16][R6.64] ;  /* 0x0000001006067981 */ /* 0x000ee4000c1e1900 */
[----:B--2---:R-:W-:Y:S01]  /*06a0*/  IMAD.WIDE.U32 R8, R3, 0x4, R8 ;  /* 0x0000000403087825 */ /* 0x004fe200078e0008 */
[----:B------:R-:W-:Y:S02]  /*06b0*/  IADD3.X R3, PT, PT, RZ, RZ, RZ, P0, !PT ;  /* 0x000000ffff037210 */ /* 0x000fe400007fe4ff */
[----:B-1----:R-:W-:-:S03]  /*06c0*/  LEA R4, P0, R14, UR6, 0x2 ;  /* 0x000000060e047c11 */ /* 0x002fc6000f8010ff */
[----:B------:R-:W3:Y:S01]  /*06d0*/  LDG.E R9, desc[UR16][R8.64] ;  /* 0x0000001008097981 */ /* 0x000ee2000c1e1900 */
[----:B------:R-:W-:Y:S01]  /*06e0*/  LEA.HI.X R5, R14, UR7, R3, 0x2, P0 ;  /* 0x000000070e057c11 */ /* 0x000fe200080f1403 */
[----:B------:R-:W-:Y:S02]  /*06f0*/  IMAD.WIDE.U32 R14, R15, 0x4, R10 ;  /* 0x000000040f0e7825 */ /* 0x000fe400078e000a */
[----:B------:R-:W2:Y:S04]  /*0700*/  LDG.E R3, desc[UR16][R10.64] ;  /* 0x000000100a037981 */ /* 0x000ea8000c1e1900 */
[----:B------:R-:W2:Y:S01]  /*0710*/  LDG.E R18, desc[UR16][R4.64+0x4] ;  /* 0x0000041004127981 */ /* 0x000ea2000c1e1900 */
[----:B------:R-:W-:-:S03]  /*0720*/  IMAD.WIDE.U32 R16, R17, 0x4, R14 ;  /* 0x0000000411107825 */ /* 0x000fc600078e000e */
[----:B------:R-:W4:Y:S04]  /*0730*/  LDG.E R19, desc[UR16][R14.64] ;  /* 0x000000100e137981 */ /* 0x000f28000c1e1900 */
[----:B------:R-:W4:Y:S04]  /*0740*/  LDG.E R20, desc[UR16][R4.64+0x8] ;  /* 0x0000081004147981 */ /* 0x000f28000c1e1900 */
[----:B------:R-:W5:Y:S04]  /*0750*/  LDG.E R22, desc[UR16][R4.64+0xc] ;  /* 0x00000c1004167981 */ /* 0x000f68000c1e1900 */
[----:B------:R-:W5:Y:S01]  /*0760*/  LDG.E R16, desc[UR16][R16.64] ;  /* 0x0000001010107981 */ /* 0x000f62000c1e1900 */
[----:B------:R-:W-:Y:S01]  /*0770*/  UIADD3 UR4, UPT, UPT, UR4, 0x4, URZ ;  /* 0x0000000404047890 */ /* 0x000fe2000fffe0ff */
[----:B---3--:R-:W-:-:S04]  /*0780*/  FFMA R9, R9, R6, R12 ;  /* 0x0000000609097223 */ /* 0x008fc8000000000c */
[----:B--2---:R-:W-:-:S04]  /*0790*/  FFMA R3, R18, R3, R9 ;  /* 0x0000000312037223 */ /* 0x004fc80000000009 */
[----:B----4-:R-:W-:-:S04]  /*07a0*/  FFMA R3, R20, R19, R3 ;  /* 0x0000001314037223 */ /* 0x010fc80000000003 */
[----:B-----5:R-:W-:-:S07]  /*07b0*/  FFMA R12, R22, R16, R3 ;  /* 0x00000010160c7223 */ /* 0x020fce0000000003 */
.L_x_6:
[----:B------:R-:W-:Y:S05]  /*07c0*/  BRA.U !UP1, `(.L_x_3) ;  /* 0x0000000109a87547 */ /* 0x000fea000b800000 */
[----:B------:R-:W-:Y:S01]  /*07d0*/  UISETP.NE.AND UP0, UPT, UR5, 0x1, UPT ;  /* 0x000000010500788c */ /* 0x000fe2000bf05270 */
[----:B------:R-:W-:Y:S01]  /*07e0*/  MOV R4, UR4 ;  /* 0x0000000400047c02 */ /* 0x000fe20008000f00 */
[----:B------:R-:W-:Y:S02]  /*07f0*/  ULOP3.LUT UR5, UR18, 0x1, URZ, 0xc0, !UPT ;  /* 0x0000000112057892 */ /* 0x000fe4000f8ec0ff */
[----:B------:R-:W-:Y:S02]  /*0800*/  MOV R17, UR18 ;  /* 0x0000001200117c02 */ /* 0x000fe40008000f00 */
[----:B------:R-:W-:Y:S01]  /*0810*/  UISETP.NE.U32.AND UP1, UPT, UR5, 0x1, UPT ;  /* 0x000000010500788c */ /* 0x000fe2000bf25070 */
[----:B------:R-:W-:-:S04]  /*0820*/  PLOP3.LUT P1, PT, PT, PT, UP0, 0x80, 0x8 ;  /* 0x000000000008781c */ /* 0x000fc80003f2f008 */
[----:B------:R-:W0:Y:S01]  /*0830*/  @UP0 LDCU.128 UR8, c[0x0][0x380] ;  /* 0x00007000ff0807ac */ /* 0x000e220008000c00 */
[----:B------:R-:W-:Y:S01]  /*0840*/  PLOP3.LUT P0, PT, PT, PT, UP1, 0x80, 0x8 ;  /* 0x000000000008781c */ /* 0x000fe20003f0f018 */
[----:B------:R-:W1:Y:S04]  /*0850*/  @UP0 LDCU.64 UR6, c[0x0][0x380] ;  /* 0x00007000ff0607ac */ /* 0x000e680008000a00 */
[----:B------:R-:W2:Y:S03]  /*0860*/  @!UP1 LDCU.128 UR12, c[0x0][0x380] ;  /* 0x00007000ff0c97ac */ /* 0x000ea60008000c00 */
[C---:B------:R-:W-:Y:S02]  /*0870*/  @P1 IADD3 R3, PT, PT, R2.reuse, UR4, RZ ;  /* 0x0000000402031c10 */ /* 0x040fe4000fffe0ff */
[----:B------:R-:W-:Y:S01]  /*0880*/  @P1 IADD3 R5, P2, PT, R2, UR4, RZ ;  /* 0x0000000402051c10 */ /* 0x000fe2000ff5e0ff */
[----:B------:R-:W-:-:S03]  /*0890*/  @UP0 UIADD3 UR4, UPT, UPT, UR4, 0x2, URZ ;  /* 0x0000000204040890 */ /* 0x000fc6000fffe0ff */
[----:B------:R-:W-:Y:S02]  /*08a0*/  @P1 IADD3.X R8, PT, PT, RZ, RZ, RZ, P2, !PT ;  /* 0x000000ffff081210 */ /* 0x000fe400017fe4ff */
[----:B0-----:R-:W-:Y:S01]  /*08b0*/  MOV R14, UR8 ;  /* 0x00000008000e7c02 */ /* 0x001fe20008000f00 */
[----:B------:R-:W-:Y:S01]  /*08c0*/  IMAD.U32 R6, RZ, RZ, UR10 ;  /* 0x0000000aff067e24 */ /* 0x000fe2000f8e00ff */
[----:B------:R-:W-:Y:S02]  /*08d0*/  MOV R15, UR9 ;  /* 0x00000009000f7c02 */ /* 0x000fe40008000f00 */
[----:B------:R-:W-:Y:S01]  /*08e0*/  MOV R7, UR11 ;  /* 0x0000000b00077c02 */ /* 0x000fe20008000f00 */
[----:B------:R-:W-:-:S04]  /*08f0*/  @P1 IMAD.WIDE.U32 R14, R3, 0x4, R14 ;  /* 0x00000004030e1825 */ /* 0x000fc800078e000e */
[----:B------:R-:W-:Y:S01]  /*0900*/  @P1 IMAD R3, R4, UR18, R13 ;  /* 0x0000001204031c24 */ /* 0x000fe2000f8e020d */
[----:B-1----:R-:W-:Y:S02]  /*0910*/  @P1 LEA R4, P2, R5, UR6, 0x2 ;  /* 0x0000000605041c11 */ /* 0x002fe4000f8410ff */
[----:B------:R-:W-:Y:S01]  /*0920*/  MOV R18, UR4 ;  /* 0x0000000400127c02 */ /* 0x000fe20008000f00 */
[----:B------:R-:W-:Y:S01]  /*0930*/  @P1 IMAD.WIDE R6, R3, 0x4, R6 ;  /* 0x0000000403061825 */ /* 0x000fe200078e0206 */
[----:B------:R-:W-:Y:S01]  /*0940*/  @P1 LEA.HI.X R5, R5, UR7, R8, 0x2, P2 ;  /* 0x0000000705051c11 */ /* 0x000fe200090f1408 */
[----:B------:R-:W3:Y:S01]  /*0950*/  @P1 LDG.E R3, desc[UR16][R14.64] ;  /* 0x000000100e031981 */ /* 0x000ee2000c1e1900 */
[----:B--2---:R-:W-:Y:S01]  /*0960*/  MOV R8, UR12 ;  /* 0x0000000c00087c02 */ /* 0x004fe20008000f00 */
[----:B------:R-:W-:Y:S01]  /*0970*/  @!P0 IMAD R21, R18, UR18, R13 ;  /* 0x0000001212158c24 */ /* 0x000fe2000f8e020d */
[----:B------:R-:W-:Y:S01]  /*0980*/  MOV R9, UR13 ;  /* 0x0000000d00097c02 */ /* 0x000fe20008000f00 */
[----:B------:R-:W-:Y:S01]  /*0990*/  @P1 IMAD.WIDE.U32 R16, R17, 0x4, R6 ;  /* 0x0000000411101825 */ /* 0x000fe200078e0006 */
[----:B------:R-:W-:Y:S01]  /*09a0*/  @!P0 IADD3 R19, PT, PT, R2, UR4, RZ ;  /* 0x0000000402138c10 */ /* 0x000fe2000fffe0ff */
[----:B------:R-:W3:Y:S01]  /*09b0*/  @P1 LDG.E R6, desc[UR16][R6.64] ;  /* 0x0000001006061981 */ /* 0x000ee2000c1e1900 */
[----:B------:R-:W-:-:S02]  /*09c0*/  MOV R10, UR14 ;  /* 0x0000000e000a7c02 */ /* 0x000fc40008000f00 */
[----:B------:R-:W-:Y:S01]  /*09d0*/  MOV R11, UR15 ;  /* 0x0000000f000b7c02 */ /* 0x000fe20008000f00 */
[----:B------:R-:W-:Y:S01]  /*09e0*/  @!P0 IMAD.WIDE.U32 R8, R19, 0x4, R8 ;  /* 0x0000000413088825 */ /* 0x000fe200078e0008 */
[----:B------:R-:W2:Y:S03]  /*09f0*/  @P1 LDG.E R16, desc[UR16][R16.64] ;  /* 0x0000001010101981 */ /* 0x000ea6000c1e1900 */
[----:B------:R-:W-:Y:S01]  /*0a00*/  @!P0 IMAD.WIDE R10, R21, 0x4, R10 ;  /* 0x00000004150a8825 */ /* 0x000fe200078e020a */
[----:B------:R-:W2:Y:S04]  /*0a10*/  @P1 LDG.E R4, desc[UR16][R4.64+0x4] ;  /* 0x0000041004041981 */ /* 0x000ea8000c1e1900 */
[----:B------:R-:W4:Y:S04]  /*0a20*/  @!P0 LDG.E R9, desc[UR16][R8.64] ;  /* 0x0000001008098981 */ /* 0x000f28000c1e1900 */
[----:B------:R-:W4:Y:S01]  /*0a30*/  @!P0 LDG.E R10, desc[UR16][R10.64] ;  /* 0x000000100a0a8981 */ /* 0x000f22000c1e1900 */
[----:B---3--:R-:W-:-:S04]  /*0a40*/  @P1 FFMA R3, R3, R6, R12 ;  /* 0x0000000603031223 */ /* 0x008fc8000000000c */
[----:B--2---:R-:W-:-:S04]  /*0a50*/  @P1 FFMA R12, R4, R16, R3 ;  /* 0x00000010040c1223 */ /* 0x004fc80000000003 */
[----:B----4-:R-:W-:-:S07]  /*0a60*/  @!P0 FFMA R12, R9, R10, R12 ;  /* 0x0000000a090c8223 */ /* 0x010fce000000000c */
.L_x_3:
[----:B------:R-:W0:Y:S01]  /*0a70*/  LDC.64 R2, c[0x0][0x390] ;  /* 0x0000e400ff027b82 */ /* 0x000e220000000a00 */
[----:B------:R-:W-:-:S04]  /*0a80*/  IMAD R13, R0, UR18, R13 ;  /* 0x00000012000d7c24 */ /* 0x000fc8000f8e020d */
[----:B0-----:R-:W-:-:S05]  /*0a90*/  IMAD.WIDE R2, R13, 0x4, R2 ;  /* 0x000000040d027825 */ /* 0x001fca00078e0202 */
[----:B------:R-:W-:Y:S01]  /*0aa0*/  STG.E desc[UR16][R2.64], R12 ;  /* 0x0000000c02007986 */ /* 0x000fe2000c101910 */
[----:B------:R-:W-:Y:S05]  /*0ab0*/  EXIT ;  /* 0x000000000000794d */ /* 0x000fea0003800000 */
.L_x_7:
        /* <DEDUP_REMOVED lines=12> */
.L_x_9:


//--------------------- .nv.shared._Z26CUDA_matrix_multiply_optimPfS_S_i --------------------------
	.section	.nv.shared._Z26CUDA_matrix_multiply_optimPfS_S_i,"aw",@nobits
	.sectionflags	@""
	.align	4
.nv.shared._Z26CUDA_matrix_multiply_optimPfS_S_i:
	.zero		9216


//--------------------- .nv.shared.reserved.0     --------------------------
	.section	.nv.shared.reserved.0,"aw",@nobits
	.weak		__nv_reservedSMEM_offset_0_alias
	.size		__nv_reservedSMEM_offset_0_alias, 0, 64
	.other		__nv_reservedSMEM_offset_0_alias,@"STO_CUDA_RESERVED_SHARED STV_DEFAULT"
__nv_reservedSMEM_offset_0_alias:
	.zero		0
	.zero		64


//--------------------- .nv.constant0._Z26CUDA_matrix_multiply_optimPfS_S_i --------------------------
	.section	.nv.constant0._Z26CUDA_matrix_multiply_optimPfS_S_i,"a",@progbits
	.sectionflags	@""
	.align	4
.nv.constant0._Z26CUDA_matrix_multiply_optimPfS_S_i:
	.zero		924


//--------------------- .nv.constant0._Z27CUDA_matrix_multiply_simplePfS_S_i --------------------------
	.section	.nv.constant0._Z27CUDA_matrix_multiply_simplePfS_S_i,"a",@progbits
	.sectionflags	@""
	.align	4
.nv.constant0._Z27CUDA_matrix_multiply_simplePfS_S_i:
	.zero		924


//--------------------- SYMBOLS --------------------------

	.type		.nv.reservedSmem.offset0,@object
	.size		.nv.reservedSmem.offset0,0x4
	.type		.nv.reservedSmem.cap,@object
	.size		.nv.reservedSmem.cap,0x4
